	.headerflags	@"EF_CUDA_TEXMODE_UNIFIED EF_CUDA_64BIT_ADDRESS EF_CUDA_ACCELERATORS EF_CUDA_SM90 EF_CUDA_VIRTUAL_SM(EF_CUDA_SM90)"
	.elftype	@"ET_EXEC"


//--------------------- .nv.info                  --------------------------
	.section	.nv.info,"",@"SHT_CUDA_INFO"
	.align	4


	//----- nvinfo : EIATTR_REGCOUNT
	.align		4
        /*0000*/ 	.byte	0x04, 0x2f
        /*0002*/ 	.short	(.L_1 - .L_0)
	.align		4
.L_0:
        /*0004*/ 	.word	index@(triton_poi_fused_cat_5)
        /*0008*/ 	.word	0x0000001d


	//----- nvinfo : EIATTR_MIN_STACK_SIZE
	.align		4
.L_1:
        /*000c*/ 	.byte	0x04, 0x12
        /*000e*/ 	.short	(.L_3 - .L_2)
	.align		4
.L_2:
        /*0010*/ 	.word	index@(triton_poi_fused_cat_5)
        /*0014*/ 	.word	0x00000000


	//----- nvinfo : EIATTR_FRAME_SIZE
	.align		4
.L_3:
        /*0018*/ 	.byte	0x04, 0x11
        /*001a*/ 	.short	(.L_5 - .L_4)
	.align		4
.L_4:
        /*001c*/ 	.word	index@(triton_poi_fused_cat_5)
        /*0020*/ 	.word	0x00000000


	//----- nvinfo : EIATTR_MIN_STACK_SIZE
	.align		4
.L_5:
        /*0024*/ 	.byte	0x04, 0x12
        /*0026*/ 	.short	(.L_7 - .L_6)
	.align		4
.L_6:
        /*0028*/ 	.word	index@(triton_poi_fused_cat_5)
        /*002c*/ 	.word	0x00000000
.L_7:


//--------------------- .nv.info.triton_poi_fused_cat_5 --------------------------
	.section	.nv.info.triton_poi_fused_cat_5,"",@"SHT_CUDA_INFO"
	.sectionflags	@""
	.align	4


	//----- nvinfo : EIATTR_CUDA_API_VERSION
	.align		4
        /*0000*/ 	.byte	0x04, 0x37
        /*0002*/ 	.short	(.L_9 - .L_8)
.L_8:
        /*0004*/ 	.word	0x0000007c


	//----- nvinfo : EIATTR_KPARAM_INFO
	.align		4
.L_9:
        /*0008*/ 	.byte	0x04, 0x17
        /*000a*/ 	.short	(.L_11 - .L_10)
.L_10:
        /*000c*/ 	.word	0x00000000
        /*0010*/ 	.short	0x000a
        /*0012*/ 	.short	0x0050
        /*0014*/ 	.byte	0x00, 0xf0, 0x11, 0x00


	//----- nvinfo : EIATTR_KPARAM_INFO
	.align		4
.L_11:
        /*0018*/ 	.byte	0x04, 0x17
        /*001a*/ 	.short	(.L_13 - .L_12)
.L_12:
        /*001c*/ 	.word	0x00000000
        /*0020*/ 	.short	0x0009
        /*0022*/ 	.short	0x0048
        /*0024*/ 	.byte	0x00, 0xf4, 0x21, 0x00


	//----- nvinfo : EIATTR_KPARAM_INFO
	.align		4
.L_13:
        /*0028*/ 	.byte	0x04, 0x17
        /*002a*/ 	.short	(.L_15 - .L_14)
.L_14:
        /*002c*/ 	.word	0x00000000
        /*0030*/ 	.short	0x0008
        /*0032*/ 	.short	0x0040
        /*0034*/ 	.byte	0x00, 0xf4, 0x21, 0x00


	//----- nvinfo : EIATTR_KPARAM_INFO
	.align		4
.L_15:
        /*0038*/ 	.byte	0x04, 0x17
        /*003a*/ 	.short	(.L_17 - .L_16)
.L_16:
        /*003c*/ 	.word	0x00000000
        /*0040*/ 	.short	0x0007
        /*0042*/ 	.short	0x0038
        /*0044*/ 	.byte	0x00, 0xf4, 0x21, 0x00


	//----- nvinfo : EIATTR_KPARAM_INFO
	.align		4
.L_17:
        /*0048*/ 	.byte	0x04, 0x17
        /*004a*/ 	.short	(.L_19 - .L_18)
.L_18:
        /*004c*/ 	.word	0x00000000
        /*0050*/ 	.short	0x0006
        /*0052*/ 	.short	0x0030
        /*0054*/ 	.byte	0x00, 0xf4, 0x21, 0x00


	//----- nvinfo : EIATTR_KPARAM_INFO
	.align		4
.L_19:
        /*0058*/ 	.byte	0x04, 0x17
        /*005a*/ 	.short	(.L_21 - .L_20)
.L_20:
        /*005c*/ 	.word	0x00000000
        /*0060*/ 	.short	0x0005
        /*0062*/ 	.short	0x0028
        /*0064*/ 	.byte	0x00, 0xf4, 0x21, 0x00


	//----- nvinfo : EIATTR_KPARAM_INFO
	.align		4
.L_21:
        /*0068*/ 	.byte	0x04, 0x17
        /*006a*/ 	.short	(.L_23 - .L_22)
.L_22:
        /*006c*/ 	.word	0x00000000
        /*0070*/ 	.short	0x0004
        /*0072*/ 	.short	0x0020
        /*0074*/ 	.byte	0x00, 0xf4, 0x21, 0x00


	//----- nvinfo : EIATTR_KPARAM_INFO
	.align		4
.L_23:
        /*0078*/ 	.byte	0x04, 0x17
        /*007a*/ 	.short	(.L_25 - .L_24)
.L_24:
        /*007c*/ 	.word	0x00000000
        /*0080*/ 	.short	0x0003
        /*0082*/ 	.short	0x0018
        /*0084*/ 	.byte	0x00, 0xf4, 0x21, 0x00


	//----- nvinfo : EIATTR_KPARAM_INFO
	.align		4
.L_25:
        /*0088*/ 	.byte	0x04, 0x17
        /*008a*/ 	.short	(.L_27 - .L_26)
.L_26:
        /*008c*/ 	.word	0x00000000
        /*0090*/ 	.short	0x0002
        /*0092*/ 	.short	0x0010
        /*0094*/ 	.byte	0x00, 0xf4, 0x21, 0x00


	//----- nvinfo : EIATTR_KPARAM_INFO
	.align		4
.L_27:
        /*0098*/ 	.byte	0x04, 0x17
        /*009a*/ 	.short	(.L_29 - .L_28)
.L_28:
        /*009c*/ 	.word	0x00000000
        /*00a0*/ 	.short	0x0001
        /*00a2*/ 	.short	0x0008
        /*00a4*/ 	.byte	0x00, 0xf4, 0x21, 0x00


	//----- nvinfo : EIATTR_KPARAM_INFO
	.align		4
.L_29:
        /*00a8*/ 	.byte	0x04, 0x17
        /*00aa*/ 	.short	(.L_31 - .L_30)
.L_30:
        /*00ac*/ 	.word	0x00000000
        /*00b0*/ 	.short	0x0000
        /*00b2*/ 	.short	0x0000
        /*00b4*/ 	.byte	0x00, 0xf4, 0x21, 0x00


	//----- nvinfo : EIATTR_SPARSE_MMA_MASK
	.align		4
.L_31:
        /*00b8*/ 	.byte	0x03, 0x50
        /*00ba*/ 	.short	0x0000


	//----- nvinfo : EIATTR_MAXREG_COUNT
	.align		4
        /*00bc*/ 	.byte	0x03, 0x1b
        /*00be*/ 	.short	0x00ff


	//----- nvinfo : EIATTR_EXIT_INSTR_OFFSETS
	.align		4
        /*00c0*/ 	.byte	0x04, 0x1c
        /*00c2*/ 	.short	(.L_33 - .L_32)


	//   ....[0]....
.L_32:
        /*00c4*/ 	.word	0x000009b0


	//   ....[1]....
        /*00c8*/ 	.word	0x000009d0


	//----- nvinfo : EIATTR_REQNTID
	.align		4
.L_33:
        /*00cc*/ 	.byte	0x04, 0x10
        /*00ce*/ 	.short	(.L_35 - .L_34)
.L_34:
        /*00d0*/ 	.word	0x00000080
        /*00d4*/ 	.word	0x00000001
        /*00d8*/ 	.word	0x00000001


	//----- nvinfo : EIATTR_CBANK_PARAM_SIZE
	.align		4
.L_35:
        /*00dc*/ 	.byte	0x03, 0x19
        /*00de*/ 	.short	0x0054


	//----- nvinfo : EIATTR_PARAM_CBANK
	.align		4
        /*00e0*/ 	.byte	0x04, 0x0a
        /*00e2*/ 	.short	(.L_37 - .L_36)
	.align		4
.L_36:
        /*00e4*/ 	.word	index@(.nv.constant0.triton_poi_fused_cat_5)
        /*00e8*/ 	.short	0x0210
        /*00ea*/ 	.short	0x0054


	//----- nvinfo : EIATTR_SW_WAR
	.align		4
.L_37:
        /*00ec*/ 	.byte	0x04, 0x36
        /*00ee*/ 	.short	(.L_39 - .L_38)
.L_38:
        /*00f0*/ 	.word	0x00000008
.L_39:


//--------------------- .nv.callgraph             --------------------------
	.section	.nv.callgraph,"",@"SHT_CUDA_CALLGRAPH"
	.align	4
	.sectionentsize	8
	.align		4
        /*0000*/ 	.word	0x00000000
	.align		4
        /*0004*/ 	.word	0xffffffff
	.align		4
        /*0008*/ 	.word	0x00000000
	.align		4
        /*000c*/ 	.word	0xfffffffe
	.align		4
        /*0010*/ 	.word	0x00000000
	.align		4
        /*0014*/ 	.word	0xfffffffd
	.align		4
        /*0018*/ 	.word	0x00000000
	.align		4
        /*001c*/ 	.word	0xfffffffc


//--------------------- .text.triton_poi_fused_cat_5 --------------------------
	.section	.text.triton_poi_fused_cat_5,"ax",@progbits
	.align	128
        .global         triton_poi_fused_cat_5
        .type           triton_poi_fused_cat_5,@function
        .size           triton_poi_fused_cat_5,(.L_x_1 - triton_poi_fused_cat_5)
        .other          triton_poi_fused_cat_5,@"STO_CUDA_ENTRY STV_DEFAULT"
triton_poi_fused_cat_5:
.text.triton_poi_fused_cat_5:
[----:B------:R-:W0:Y:S01]  /*0000*/  LDC R1, c[0x0][0x28] ;  /* 0x00000a00ff017b82 */ /* 0x000e220000000800 */
[----:B------:R-:W1:Y:S07]  /*0010*/  S2R R3, SR_TID.X ;  /* 0x0000000000037919 */ /* 0x000e6e0000002100 */
[----:B------:R-:W2:Y:S01]  /*0020*/  LDC.64 R24, c[0x0][0x218] ;  /* 0x00008600ff187b82 */ /* 0x000ea20000000a00 */
[----:B------:R-:W-:Y:S01]  /*0030*/  CS2R R14, SRZ ;  /* 0x00000000000e7805 */ /* 0x000fe2000001ff00 */
[----:B------:R-:W-:Y:S01]  /*0040*/  ULDC.64 UR4, c[0x0][0x208] ;  /* 0x0000820000047ab9 */ /* 0x000fe20000000a00 */
[----:B------:R-:W3:Y:S05]  /*0050*/  S2R R22, SR_CTAID.X ;  /* 0x0000000000167919 */ /* 0x000eea0000002500 */
[----:B------:R-:W4:Y:S08]  /*0060*/  LDC.64 R18, c[0x0][0x220] ;  /* 0x00008800ff127b82 */ /* 0x000f300000000a00 */
[----:B------:R-:W5:Y:S01]  /*0070*/  LDC.64 R16, c[0x0][0x230] ;  /* 0x00008c00ff107b82 */ /* 0x000f620000000a00 */
[----:B------:R-:W-:-:S02]  /*0080*/  CS2R R8, SRZ ;  /* 0x0000000000087805 */ /* 0x000fc4000001ff00 */
[----:B------:R-:W-:Y:S02]  /*0090*/  CS2R R6, SRZ ;  /* 0x0000000000067805 */ /* 0x000fe4000001ff00 */
[----:B------:R-:W-:Y:S01]  /*00a0*/  CS2R R10, SRZ ;  /* 0x00000000000a7805 */ /* 0x000fe2000001ff00 */
[----:B------:R-:W-:Y:S01]  /*00b0*/  ULDC.64 UR6, c[0x0][0x228] ;  /* 0x00008a0000067ab9 */ /* 0x000fe20000000a00 */
[----:B-1----:R-:W-:-:S05]  /*00c0*/  LOP3.LUT R3, R3, 0x7f, RZ, 0xc0, !PT ;  /* 0x0000007f03037812 */ /* 0x002fca00078ec0ff */
[----:B---3--:R-:W-:-:S05]  /*00d0*/  IMAD R0, R22, 0x80, R3 ;  /* 0x0000008016007824 */ /* 0x008fca00078e0203 */
[----:B------:R-:W-:-:S04]  /*00e0*/  SHF.R.S32.HI R3, RZ, 0x1f, R0 ;  /* 0x0000001fff037819 */ /* 0x000fc80000011400 */
[CC--:B------:R-:W-:Y:S02]  /*00f0*/  LEA.HI R20, R3.reuse, R0.reuse, RZ, 0x4 ;  /* 0x0000000003147211 */ /* 0x0c0fe400078f20ff */
[----:B------:R-:W-:Y:S02]  /*0100*/  LEA.HI R3, R3, R0, RZ, 0x2 ;  /* 0x0000000003037211 */ /* 0x000fe400078f10ff */
[----:B------:R-:W-:Y:S02]  /*0110*/  SHF.R.S32.HI R21, RZ, 0x4, R20 ;  /* 0x00000004ff157819 */ /* 0x000fe40000011414 */
[----:B------:R-:W-:Y:S02]  /*0120*/  SHF.R.S32.HI R12, RZ, 0x2, R3 ;  /* 0x00000002ff0c7819 */ /* 0x000fe40000011403 */
[----:B------:R-:W-:-:S04]  /*0130*/  LEA.HI R2, R21, R21, RZ, 0x2 ;  /* 0x0000001515027211 */ /* 0x000fc800078f10ff */
[----:B------:R-:W-:-:S05]  /*0140*/  LOP3.LUT R2, R2, 0xfffffffc, RZ, 0xc0, !PT ;  /* 0xfffffffc02027812 */ /* 0x000fca00078ec0ff */
[----:B------:R-:W-:Y:S01]  /*0150*/  IMAD.IADD R21, R21, 0x1, -R2 ;  /* 0x0000000115157824 */ /* 0x000fe200078e0a02 */
[----:B------:R-:W-:-:S04]  /*0160*/  LEA.HI R2, R12, R12, RZ, 0x2 ;  /* 0x0000000c0c027211 */ /* 0x000fc800078f10ff */
[----:B------:R-:W-:Y:S02]  /*0170*/  ISETP.GE.AND P1, PT, R21, 0x1, PT ;  /* 0x000000011500780c */ /* 0x000fe40003f26270 */
[----:B------:R-:W-:Y:S02]  /*0180*/  LOP3.LUT R5, R2, 0xfffffffc, RZ, 0xc0, !PT ;  /* 0xfffffffc02057812 */ /* 0x000fe400078ec0ff */
[----:B------:R-:W-:-:S03]  /*0190*/  ISETP.LT.AND P3, PT, R0, 0x100, !P1 ;  /* 0x000001000000780c */ /* 0x000fc60004f61270 */
[----:B------:R-:W-:-:S04]  /*01a0*/  IMAD.IADD R12, R12, 0x1, -R5 ;  /* 0x000000010c0c7824 */ /* 0x000fc800078e0a05 */
[----:B--2---:R-:W-:Y:S01]  /*01b0*/  IMAD.WIDE R24, R12, 0x8, R24 ;  /* 0x000000080c187825 */ /* 0x004fe200078e0218 */
[----:B------:R-:W-:-:S05]  /*01c0*/  LOP3.LUT R13, R3, 0xfffffffc, RZ, 0xc0, !PT ;  /* 0xfffffffc030d7812 */ /* 0x000fca00078ec0ff */
[----:B------:R-:W2:Y:S01]  /*01d0*/  @P3 LDG.E.EL.64 R14, desc[UR4][R24.64] ;  /* 0x00000004180e3981 */ /* 0x000ea2000c2e1b00 */
[----:B------:R-:W-:Y:S01]  /*01e0*/  IMAD.IADD R13, R0, 0x1, -R13 ;  /* 0x00000001000d7824 */ /* 0x000fe200078e0a0d */
[----:B------:R-:W-:-:S03]  /*01f0*/  CS2R R2, SRZ ;  /* 0x0000000000027805 */ /* 0x000fc6000001ff00 */
[----:B----4-:R-:W-:Y:S01]  /*0200*/  IMAD.WIDE R18, R13, 0x8, R18 ;  /* 0x000000080d127825 */ /* 0x010fe200078e0212 */
[----:B------:R-:W-:-:S03]  /*0210*/  ISETP.GE.AND P0, PT, R0, 0x100, PT ;  /* 0x000001000000780c */ /* 0x000fc60003f06270 */
[----:B-----5:R-:W-:Y:S01]  /*0220*/  IMAD.WIDE R16, R13, 0x8, R16 ;  /* 0x000000080d107825 */ /* 0x020fe200078e0210 */
[----:B------:R-:W3:Y:S01]  /*0230*/  @P3 LDG.E.EL.64 R8, desc[UR4][R18.64] ;  /* 0x0000000412083981 */ /* 0x000ee2000c2e1b00 */
[----:B------:R-:W-:-:S03]  /*0240*/  ISETP.GT.AND P2, PT, R21, RZ, !P0 ;  /* 0x000000ff1500720c */ /* 0x000fc60004744270 */
[----:B------:R-:W4:Y:S01]  /*0250*/  @P3 LDG.E.EL.64 R2, desc[UR4][R16.64] ;  /* 0x0000000410023981 */ /* 0x000f22000c2e1b00 */
[----:B------:R-:W-:-:S09]  /*0260*/  CS2R R4, SRZ ;  /* 0x0000000000047805 */ /* 0x000fd2000001ff00 */
[----:B------:R1:W5:Y:S04]  /*0270*/  @P2 LDG.E.EL.64 R4, desc[UR4][R24.64] ;  /* 0x0000000418042981 */ /* 0x000368000c2e1b00 */
[----:B------:R-:W5:Y:S04]  /*0280*/  @P2 LDG.E.EL.64 R6, desc[UR4][R18.64] ;  /* 0x0000000412062981 */ /* 0x000f68000c2e1b00 */
[----:B------:R3:W5:Y:S01]  /*0290*/  @P2 LDG.E.EL.64 R10, desc[UR4][R16.64] ;  /* 0x00000004100a2981 */ /* 0x000762000c2e1b00 */
[----:B------:R-:W-:Y:S01]  /*02a0*/  SHF.R.S32.HI R23, RZ, 0x18, R22 ;  /* 0x00000018ff177819 */ /* 0x000fe20000011416 */
[----:B------:R-:W-:-:S05]  /*02b0*/  IMAD.SHL.U32 R21, R21, 0x10, RZ ;  /* 0x0000001015157824 */ /* 0x000fca00078e00ff */
[----:B-1----:R-:W-:Y:S02]  /*02c0*/  SHF.R.S32.HI R25, RZ, 0x1f, R21 ;  /* 0x0000001fff197819 */ /* 0x002fe40000011415 */
[----:B--2---:R-:W-:Y:S02]  /*02d0*/  SEL R22, R15, RZ, P3 ;  /* 0x000000ff0f167207 */ /* 0x004fe40001800000 */
[----:B------:R-:W-:Y:S02]  /*02e0*/  SGXT R15, R23, 0x1 ;  /* 0x00000001170f781a */ /* 0x000fe40000000200 */
[----:B------:R-:W-:Y:S02]  /*02f0*/  SHF.R.U32.HI R23, RZ, 0x1d, R22 ;  /* 0x0000001dff177819 */ /* 0x000fe40000011616 */
[----:B------:R-:W-:Y:S02]  /*0300*/  LEA.HI R15, R15, R0, RZ, 0x6 ;  /* 0x000000000f0f7211 */ /* 0x000fe400078f30ff */
[----:B------:R-:W-:-:S02]  /*0310*/  SEL R26, R14, RZ, P3 ;  /* 0x000000ff0e1a7207 */ /* 0x000fc40001800000 */
[----:B------:R-:W-:Y:S02]  /*0320*/  LOP3.LUT R23, R23, 0x4, RZ, 0xc0, !PT ;  /* 0x0000000417177812 */ /* 0x000fe400078ec0ff */
[----:B------:R-:W-:Y:S02]  /*0330*/  SHF.R.S32.HI R14, RZ, 0x6, R15 ;  /* 0x00000006ff0e7819 */ /* 0x000fe4000001140f */
[----:B------:R-:W-:Y:S02]  /*0340*/  IADD3 R23, P4, R23, R26, RZ ;  /* 0x0000001a17177210 */ /* 0x000fe40007f9e0ff */
[----:B---3--:R-:W-:Y:S01]  /*0350*/  SEL R16, R8, RZ, P3 ;  /* 0x000000ff08107207 */ /* 0x008fe20001800000 */
[----:B0-----:R-:W-:Y:S01]  /*0360*/  IMAD.SHL.U32 R19, R14, 0x10, RZ ;  /* 0x000000100e137824 */ /* 0x001fe200078e00ff */
[----:B------:R-:W-:Y:S01]  /*0370*/  LOP3.LUT R15, R20, 0xfffffff0, RZ, 0xc0, !PT ;  /* 0xfffffff0140f7812 */ /* 0x000fe200078ec0ff */
[----:B------:R-:W-:Y:S01]  /*0380*/  IMAD.X R24, RZ, RZ, R22, P4 ;  /* 0x000000ffff187224 */ /* 0x000fe200020e0616 */
[----:B------:R-:W-:-:S02]  /*0390*/  SEL R17, R9, RZ, P3 ;  /* 0x000000ff09117207 */ /* 0x000fc40001800000 */
[----:B------:R-:W-:Y:S02]  /*03a0*/  LEA R8, P5, R16, UR6, 0x2 ;  /* 0x0000000610087c11 */ /* 0x000fe4000f8a10ff */
[----:B------:R-:W-:Y:S02]  /*03b0*/  IADD3 R15, R19, R0, -R15 ;  /* 0x00000000130f7210 */ /* 0x000fe40007ffe80f */
[----:B----4-:R-:W-:Y:S02]  /*03c0*/  SEL R18, R2, RZ, P3 ;  /* 0x000000ff02127207 */ /* 0x010fe40001800000 */
[----:B------:R-:W-:Y:S01]  /*03d0*/  SEL R9, R3, RZ, P3 ;  /* 0x000000ff03097207 */ /* 0x000fe20001800000 */
[----:B------:R-:W-:Y:S01]  /*03e0*/  IMAD R20, R14, 0x20, R15 ;  /* 0x000000200e147824 */ /* 0x000fe200078e020f */
[--C-:B------:R-:W-:Y:S02]  /*03f0*/  SHF.R.U32.HI R3, RZ, 0x1b, R17.reuse ;  /* 0x0000001bff037819 */ /* 0x100fe40000011611 */
[----:B------:R-:W-:-:S02]  /*0400*/  LEA.HI.X R2, R16, UR7, R17, 0x2, P5 ;  /* 0x0000000710027c11 */ /* 0x000fc4000a8f1411 */
[C---:B------:R-:W-:Y:S01]  /*0410*/  SHF.L.U64.HI R17, R23.reuse, 0x4, R24 ;  /* 0x0000000417117819 */ /* 0x040fe20000010218 */
[----:B------:R-:W-:Y:S01]  /*0420*/  IMAD.SHL.U32 R23, R23, 0x10, RZ ;  /* 0x0000001017177824 */ /* 0x000fe200078e00ff */
[C---:B------:R-:W-:Y:S02]  /*0430*/  LEA R16, P5, R18.reuse, UR6, 0x2 ;  /* 0x0000000612107c11 */ /* 0x040fe4000f8a10ff */
[----:B------:R-:W-:Y:S02]  /*0440*/  LOP3.LUT R22, R3, 0x10, RZ, 0xc0, !PT ;  /* 0x0000001003167812 */ /* 0x000fe400078ec0ff */
[--C-:B------:R-:W-:Y:S02]  /*0450*/  SHF.R.U32.HI R24, RZ, 0x1b, R9.reuse ;  /* 0x0000001bff187819 */ /* 0x100fe40000011609 */
[----:B------:R-:W-:Y:S01]  /*0460*/  LEA.HI.X R18, R18, UR7, R9, 0x2, P5 ;  /* 0x0000000712127c11 */ /* 0x000fe2000a8f1409 */
[----:B------:R-:W-:Y:S01]  /*0470*/  ULDC.64 UR6, c[0x0][0x248] ;  /* 0x0000920000067ab9 */ /* 0x000fe20000000a00 */
[----:B------:R-:W-:-:S02]  /*0480*/  IADD3 R3, P4, R21, R20, RZ ;  /* 0x0000001415037210 */ /* 0x000fc40007f9e0ff */
[----:B------:R-:W-:Y:S02]  /*0490*/  IADD3 R8, P5, P6, R23, R8, R22 ;  /* 0x0000000817087210 */ /* 0x000fe40007ebe016 */
[----:B------:R-:W-:Y:S02]  /*04a0*/  LOP3.LUT R24, R24, 0x10, RZ, 0xc0, !PT ;  /* 0x0000001018187812 */ /* 0x000fe400078ec0ff */
[----:B------:R-:W-:Y:S01]  /*04b0*/  LEA.HI.X.SX32 R22, R20, R25, 0x1, P4 ;  /* 0x0000001914167211 */ /* 0x000fe200020f0eff */
[----:B------:R-:W-:Y:S01]  /*04c0*/  IMAD.MOV.U32 R20, RZ, RZ, RZ ;  /* 0x000000ffff147224 */ /* 0x000fe200078e00ff */
[----:B------:R-:W-:Y:S02]  /*04d0*/  IADD3.X R9, R17, R2, RZ, P5, P6 ;  /* 0x0000000211097210 */ /* 0x000fe40002fec4ff */
[----:B------:R-:W-:Y:S02]  /*04e0*/  LEA R2, P6, R3, UR6, 0x2 ;  /* 0x0000000603027c11 */ /* 0x000fe4000f8c10ff */
[----:B------:R-:W-:Y:S01]  /*04f0*/  IADD3 R16, P4, P5, R23, R16, R24 ;  /* 0x0000001017107210 */ /* 0x000fe20007d9e018 */
[----:B------:R-:W-:Y:S01]  /*0500*/  IMAD.WIDE R8, R19, 0x4, R8 ;  /* 0x0000000413087825 */ /* 0x000fe200078e0208 */
[----:B-----5:R-:W-:-:S02]  /*0510*/  SEL R23, R5, RZ, P2 ;  /* 0x000000ff05177207 */ /* 0x020fc40001000000 */
[----:B------:R-:W-:Y:S01]  /*0520*/  LEA.HI.X R3, R3, UR7, R22, 0x2, P6 ;  /* 0x0000000703037c11 */ /* 0x000fe2000b0f1416 */
[----:B------:R-:W-:Y:S01]  /*0530*/  ULDC.64 UR6, c[0x0][0x250] ;  /* 0x0000940000067ab9 */ /* 0x000fe20000000a00 */
[----:B------:R-:W-:Y:S01]  /*0540*/  SHF.R.U32.HI R22, RZ, 0x1d, R23 ;  /* 0x0000001dff167819 */ /* 0x000fe20000011617 */
[----:B------:R0:W2:Y:S01]  /*0550*/  @P3 LDG.E.EL R20, desc[UR4][R8.64] ;  /* 0x0000000408143981 */ /* 0x0000a2000c2e1900 */
[----:B------:R-:W-:Y:S02]  /*0560*/  SEL R5, R4, RZ, P2 ;  /* 0x000000ff04057207 */ /* 0x000fe40001000000 */
[----:B------:R-:W-:Y:S02]  /*0570*/  LOP3.LUT R22, R22, 0x4, RZ, 0xc0, !PT ;  /* 0x0000000416167812 */ /* 0x000fe400078ec0ff */
[----:B------:R-:W-:Y:S02]  /*0580*/  IADD3.X R17, R17, R18, RZ, P4, P5 ;  /* 0x0000001211117210 */ /* 0x000fe400027ea4ff */
[----:B------:R-:W-:-:S02]  /*0590*/  IADD3 R22, P4, R22, R5, RZ ;  /* 0x0000000516167210 */ /* 0x000fc40007f9e0ff */
[----:B------:R-:W-:Y:S01]  /*05a0*/  SEL R6, R6, RZ, P2 ;  /* 0x000000ff06067207 */ /* 0x000fe20001000000 */
[----:B------:R-:W-:Y:S01]  /*05b0*/  IMAD.WIDE R4, R19, 0x4, R16 ;  /* 0x0000000413047825 */ /* 0x000fe200078e0210 */
[----:B------:R-:W-:Y:S01]  /*05c0*/  SEL R7, R7, RZ, P2 ;  /* 0x000000ff07077207 */ /* 0x000fe20001000000 */
[----:B0-----:R-:W0:Y:S01]  /*05d0*/  LDC.64 R8, c[0x0][0x210] ;  /* 0x00008400ff087b82 */ /* 0x001e220000000a00 */
[C---:B------:R-:W-:Y:S01]  /*05e0*/  LEA R25, P5, R6.reuse, UR6, 0x2 ;  /* 0x0000000606197c11 */ /* 0x040fe2000f8a10ff */
[----:B------:R-:W-:Y:S01]  /*05f0*/  IMAD.X R17, RZ, RZ, R23, P4 ;  /* 0x000000ffff117224 */ /* 0x000fe200020e0617 */
[--C-:B------:R-:W-:Y:S02]  /*0600*/  SHF.R.U32.HI R18, RZ, 0x1b, R7.reuse ;  /* 0x0000001bff127819 */ /* 0x100fe40000011607 */
[----:B------:R-:W-:Y:S02]  /*0610*/  LEA.HI.X R16, R6, UR7, R7, 0x2, P5 ;  /* 0x0000000706107c11 */ /* 0x000fe4000a8f1407 */
[----:B------:R-:W-:Y:S01]  /*0620*/  SEL R19, R11, RZ, P2 ;  /* 0x000000ff0b137207 */ /* 0x000fe20001000000 */
[----:B------:R-:W1:Y:S01]  /*0630*/  LDC.64 R6, c[0x0][0x238] ;  /* 0x00008e00ff067b82 */ /* 0x000e620000000a00 */
[----:B------:R-:W-:-:S02]  /*0640*/  SEL R26, R10, RZ, P2 ;  /* 0x000000ff0a1a7207 */ /* 0x000fc40001000000 */
[C---:B------:R-:W-:Y:S01]  /*0650*/  SHF.L.U64.HI R17, R22.reuse, 0x4, R17 ;  /* 0x0000000416117819 */ /* 0x040fe20000010211 */
[----:B------:R-:W-:Y:S01]  /*0660*/  IMAD.SHL.U32 R22, R22, 0x10, RZ ;  /* 0x0000001016167824 */ /* 0x000fe200078e00ff */
[----:B------:R-:W-:Y:S02]  /*0670*/  LOP3.LUT R18, R18, 0x10, RZ, 0xc0, !PT ;  /* 0x0000001012127812 */ /* 0x000fe400078ec0ff */
[----:B------:R-:W-:Y:S01]  /*0680*/  SHF.R.U32.HI R23, RZ, 0x1b, R19 ;  /* 0x0000001bff177819 */ /* 0x000fe20000011613 */
[----:B------:R-:W3:Y:S01]  /*0690*/  LDC.64 R10, c[0x0][0x240] ;  /* 0x00009000ff0a7b82 */ /* 0x000ee20000000a00 */
[----:B------:R-:W-:Y:S02]  /*06a0*/  LEA R24, P6, R26, UR6, 0x2 ;  /* 0x000000061a187c11 */ /* 0x000fe4000f8c10ff */
[----:B------:R-:W-:Y:S02]  /*06b0*/  IADD3 R18, P4, P5, R22, R25, R18 ;  /* 0x0000001916127210 */ /* 0x000fe40007d9e012 */
[----:B------:R-:W-:-:S02]  /*06c0*/  LOP3.LUT R23, R23, 0x10, RZ, 0xc0, !PT ;  /* 0x0000001017177812 */ /* 0x000fc400078ec0ff */
[----:B------:R-:W-:Y:S02]  /*06d0*/  LEA.HI.X R26, R26, UR7, R19, 0x2, P6 ;  /* 0x000000071a1a7c11 */ /* 0x000fe4000b0f1413 */
[C---:B------:R-:W-:Y:S02]  /*06e0*/  IADD3.X R19, R17.reuse, R16, RZ, P4, P5 ;  /* 0x0000001011137210 */ /* 0x040fe400027ea4ff */
[----:B------:R-:W-:Y:S01]  /*06f0*/  IADD3 R16, P4, P5, R22, R24, R23 ;  /* 0x0000001816107210 */ /* 0x000fe20007d9e017 */
[----:B------:R-:W-:Y:S01]  /*0700*/  IMAD R25, R14, 0x30, RZ ;  /* 0x000000300e197824 */ /* 0x000fe200078e02ff */
[----:B------:R-:W-:Y:S02]  /*0710*/  CS2R R22, SRZ ;  /* 0x0000000000167805 */ /* 0x000fe4000001ff00 */
[----:B------:R-:W-:Y:S01]  /*0720*/  IADD3.X R17, R17, R26, RZ, P4, P5 ;  /* 0x0000001a11117210 */ /* 0x000fe200027ea4ff */
[----:B------:R-:W-:-:S03]  /*0730*/  IMAD.WIDE R18, R21, 0x4, R18 ;  /* 0x0000000415127825 */ /* 0x000fc600078e0212 */
[----:B------:R4:W5:Y:S01]  /*0740*/  @P3 LDG.E.EL R22, desc[UR4][R4.64] ;  /* 0x0000000404163981 */ /* 0x000962000c2e1900 */
[----:B------:R-:W-:-:S04]  /*0750*/  IMAD.WIDE R16, R21, 0x4, R16 ;  /* 0x0000000415107825 */ /* 0x000fc800078e0210 */
[----:B-1----:R-:W-:-:S04]  /*0760*/  IMAD.WIDE R6, R13, 0x4, R6 ;  /* 0x000000040d067825 */ /* 0x002fc800078e0206 */
[----:B---3--:R-:W-:Y:S01]  /*0770*/  IMAD.WIDE R10, R12, 0x4, R10 ;  /* 0x000000040c0a7825 */ /* 0x008fe200078e020a */
[----:B------:R-:W-:Y:S01]  /*0780*/  CS2R R12, SRZ ;  /* 0x00000000000c7805 */ /* 0x000fe2000001ff00 */
[----:B----4-:R-:W1:Y:S02]  /*0790*/  LDC.64 R4, c[0x0][0x258] ;  /* 0x00009600ff047b82 */ /* 0x010e640000000a00 */
[----:B------:R-:W-:-:S03]  /*07a0*/  IMAD.WIDE R18, R25, 0x4, R18 ;  /* 0x0000000419127825 */ /* 0x000fc600078e0212 */
[----:B------:R-:W3:Y:S01]  /*07b0*/  @P3 LDG.E.EL R13, desc[UR4][R6.64] ;  /* 0x00000004060d3981 */ /* 0x000ee2000c2e1900 */
[----:B------:R-:W-:-:S04]  /*07c0*/  IMAD.WIDE R24, R25, 0x4, R16 ;  /* 0x0000000419187825 */ /* 0x000fc800078e0210 */
[----:B0-----:R-:W-:Y:S01]  /*07d0*/  IMAD.WIDE R8, R15, 0x4, R8 ;  /* 0x000000040f087825 */ /* 0x001fe200078e0208 */
[----:B------:R-:W-:Y:S01]  /*07e0*/  CS2R R14, SRZ ;  /* 0x00000000000e7805 */ /* 0x000fe2000001ff00 */
[----:B------:R-:W4:Y:S01]  /*07f0*/  @P2 LDG.E.EL R12, desc[UR4][R18.64+-0x40] ;  /* 0xffffc004120c2981 */ /* 0x000f22000c2e1900 */
[----:B------:R-:W-:-:S03]  /*0800*/  CS2R R16, SRZ ;  /* 0x0000000000107805 */ /* 0x000fc6000001ff00 */
[----:B------:R-:W4:Y:S01]  /*0810*/  @P2 LDG.E.EL R23, desc[UR4][R24.64+-0x40] ;  /* 0xffffc00418172981 */ /* 0x000f22000c2e1900 */
[----:B------:R-:W-:-:S03]  /*0820*/  IMAD.MOV.U32 R21, RZ, RZ, RZ ;  /* 0x000000ffff157224 */ /* 0x000fc600078e00ff */
[----:B------:R-:W4:Y:S04]  /*0830*/  @P2 LDG.E.EL R14, desc[UR4][R6.64] ;  /* 0x00000004060e2981 */ /* 0x000f28000c2e1900 */
[----:B------:R0:W4:Y:S04]  /*0840*/  @P3 LDG.E.EL R15, desc[UR4][R8.64] ;  /* 0x00000004080f3981 */ /* 0x000128000c2e1900 */
[----:B------:R-:W4:Y:S04]  /*0850*/  @P2 LDG.E R17, desc[UR4][R2.64+-0x40] ;  /* 0xffffc00402112981 */ /* 0x000f28000c1e1900 */
[----:B------:R-:W4:Y:S04]  /*0860*/  @P3 LDG.E.EL R21, desc[UR4][R10.64] ;  /* 0x000000040a153981 */ /* 0x000f28000c2e1900 */
[----:B------:R-:W4:Y:S01]  /*0870*/  @P2 LDG.E.EL R16, desc[UR4][R10.64] ;  /* 0x000000040a102981 */ /* 0x000f22000c2e1900 */
[----:B-1----:R-:W-:Y:S01]  /*0880*/  IMAD.WIDE R4, R0, 0x4, R4 ;  /* 0x0000000400047825 */ /* 0x002fe200078e0204 */
[----:B--2---:R-:W-:-:S02]  /*0890*/  SEL R20, R20, RZ, P3 ;  /* 0x000000ff14147207 */ /* 0x004fc40001800000 */
[----:B-----5:R-:W-:-:S05]  /*08a0*/  SEL R22, R22, RZ, P3 ;  /* 0x000000ff16167207 */ /* 0x020fca0001800000 */
[----:B0-----:R-:W-:Y:S01]  /*08b0*/  FADD R9, -R20, R22 ;  /* 0x0000001614097221 */ /* 0x001fe20000000100 */
[----:B---3--:R-:W-:Y:S02]  /*08c0*/  SEL R13, R13, RZ, P3 ;  /* 0x000000ff0d0d7207 */ /* 0x008fe40001800000 */
[----:B----4-:R-:W-:Y:S02]  /*08d0*/  SEL R12, R12, RZ, P2 ;  /* 0x000000ff0c0c7207 */ /* 0x010fe40001000000 */
[----:B------:R-:W-:Y:S02]  /*08e0*/  SEL R23, R23, RZ, P2 ;  /* 0x000000ff17177207 */ /* 0x000fe40001000000 */
[----:B------:R-:W-:-:S03]  /*08f0*/  SEL R14, R14, RZ, P2 ;  /* 0x000000ff0e0e7207 */ /* 0x000fc60001000000 */
[----:B------:R-:W-:Y:S01]  /*0900*/  FADD R23, -R12, R23 ;  /* 0x000000170c177221 */ /* 0x000fe20000000100 */
[----:B------:R-:W-:Y:S01]  /*0910*/  FFMA R13, R9, R13, R20 ;  /* 0x0000000d090d7223 */ /* 0x000fe20000000014 */
[----:B------:R-:W-:Y:S02]  /*0920*/  SEL R6, R15, RZ, P3 ;  /* 0x000000ff0f067207 */ /* 0x000fe40001800000 */
[----:B------:R-:W-:Y:S01]  /*0930*/  FFMA R14, R23, R14, R12 ;  /* 0x0000000e170e7223 */ /* 0x000fe2000000000c */
[----:B------:R-:W-:Y:S02]  /*0940*/  SEL R17, R17, RZ, P2 ;  /* 0x000000ff11117207 */ /* 0x000fe40001000000 */
[----:B------:R-:W-:Y:S01]  /*0950*/  FADD R13, -R6, R13 ;  /* 0x0000000d060d7221 */ /* 0x000fe20000000100 */
[----:B------:R-:W-:Y:S02]  /*0960*/  SEL R21, R21, RZ, P3 ;  /* 0x000000ff15157207 */ /* 0x000fe40001800000 */
[----:B------:R-:W-:Y:S01]  /*0970*/  FADD R14, -R17, R14 ;  /* 0x0000000e110e7221 */ /* 0x000fe20000000100 */
[----:B------:R-:W-:-:S02]  /*0980*/  SEL R16, R16, RZ, P2 ;  /* 0x000000ff10107207 */ /* 0x000fc40001000000 */
[----:B------:R-:W-:-:S03]  /*0990*/  FFMA R21, R13, R21, R6 ;  /* 0x000000150d157223 */ /* 0x000fc60000000006 */
[----:B------:R-:W-:Y:S01]  /*09a0*/  @P1 FFMA R21, R14, R16, R17 ;  /* 0x000000100e151223 */ /* 0x000fe20000000011 */
[----:B------:R-:W-:Y:S06]  /*09b0*/  @P0 EXIT ;  /* 0x000000000000094d */ /* 0x000fec0003800000 */
[----:B------:R-:W-:Y:S01]  /*09c0*/  STG.E desc[UR4][R4.64], R21 ;  /* 0x0000001504007986 */ /* 0x000fe2000c101904 */
[----:B------:R-:W-:Y:S05]  /*09d0*/  EXIT ;  /* 0x000000000000794d */ /* 0x000fea0003800000 */
.L_x_0:
[----:B------:R-:W-:-:S00]  /*09e0*/  BRA `(.L_x_0) ;  /* 0xfffffffc00fc7947 */ /* 0x000fc0000383ffff */
[----:B------:R-:W-:-:S00]  /*09f0*/  NOP ;  /* 0x0000000000007918 */ /* 0x000fc00000000000 */
        /* <DEDUP_REMOVED lines=8> */
.L_x_1:


//--------------------- .nv.constant0.triton_poi_fused_cat_5 --------------------------
	.section	.nv.constant0.triton_poi_fused_cat_5,"a",@progbits
	.sectionflags	@""
	.align	4
.nv.constant0.triton_poi_fused_cat_5:
	.zero		612
